	.headerflags	@"EF_CUDA_TEXMODE_UNIFIED EF_CUDA_64BIT_ADDRESS EF_CUDA_ACCELERATORS EF_CUDA_SM90 EF_CUDA_VIRTUAL_SM(EF_CUDA_SM90)"
	.elftype	@"ET_EXEC"


//--------------------- .nv.info                  --------------------------
	.section	.nv.info,"",@"SHT_CUDA_INFO"
	.align	4


	//----- nvinfo : EIATTR_REGCOUNT
	.align		4
        /*0000*/ 	.byte	0x04, 0x2f
        /*0002*/ 	.short	(.L_1 - .L_0)
	.align		4
.L_0:
        /*0004*/ 	.word	index@(triton_poi_fused_cat_0)
        /*0008*/ 	.word	0x00000016


	//----- nvinfo : EIATTR_MIN_STACK_SIZE
	.align		4
.L_1:
        /*000c*/ 	.byte	0x04, 0x12
        /*000e*/ 	.short	(.L_3 - .L_2)
	.align		4
.L_2:
        /*0010*/ 	.word	index@(triton_poi_fused_cat_0)
        /*0014*/ 	.word	0x00000000


	//----- nvinfo : EIATTR_FRAME_SIZE
	.align		4
.L_3:
        /*0018*/ 	.byte	0x04, 0x11
        /*001a*/ 	.short	(.L_5 - .L_4)
	.align		4
.L_4:
        /*001c*/ 	.word	index@(triton_poi_fused_cat_0)
        /*0020*/ 	.word	0x00000000


	//----- nvinfo : EIATTR_MIN_STACK_SIZE
	.align		4
.L_5:
        /*0024*/ 	.byte	0x04, 0x12
        /*0026*/ 	.short	(.L_7 - .L_6)
	.align		4
.L_6:
        /*0028*/ 	.word	index@(triton_poi_fused_cat_0)
        /*002c*/ 	.word	0x00000000
.L_7:


//--------------------- .nv.info.triton_poi_fused_cat_0 --------------------------
	.section	.nv.info.triton_poi_fused_cat_0,"",@"SHT_CUDA_INFO"
	.sectionflags	@""
	.align	4


	//----- nvinfo : EIATTR_CUDA_API_VERSION
	.align		4
        /*0000*/ 	.byte	0x04, 0x37
        /*0002*/ 	.short	(.L_9 - .L_8)
.L_8:
        /*0004*/ 	.word	0x0000007c


	//----- nvinfo : EIATTR_KPARAM_INFO
	.align		4
.L_9:
        /*0008*/ 	.byte	0x04, 0x17
        /*000a*/ 	.short	(.L_11 - .L_10)
.L_10:
        /*000c*/ 	.word	0x00000000
        /*0010*/ 	.short	0x0003
        /*0012*/ 	.short	0x0018
        /*0014*/ 	.byte	0x00, 0xf0, 0x11, 0x00


	//----- nvinfo : EIATTR_KPARAM_INFO
	.align		4
.L_11:
        /*0018*/ 	.byte	0x04, 0x17
        /*001a*/ 	.short	(.L_13 - .L_12)
.L_12:
        /*001c*/ 	.word	0x00000000
        /*0020*/ 	.short	0x0002
        /*0022*/ 	.short	0x0010
        /*0024*/ 	.byte	0x00, 0xf4, 0x21, 0x00


	//----- nvinfo : EIATTR_KPARAM_INFO
	.align		4
.L_13:
        /*0028*/ 	.byte	0x04, 0x17
        /*002a*/ 	.short	(.L_15 - .L_14)
.L_14:
        /*002c*/ 	.word	0x00000000
        /*0030*/ 	.short	0x0001
        /*0032*/ 	.short	0x0008
        /*0034*/ 	.byte	0x00, 0xf4, 0x21, 0x00


	//----- nvinfo : EIATTR_KPARAM_INFO
	.align		4
.L_15:
        /*0038*/ 	.byte	0x04, 0x17
        /*003a*/ 	.short	(.L_17 - .L_16)
.L_16:
        /*003c*/ 	.word	0x00000000
        /*0040*/ 	.short	0x0000
        /*0042*/ 	.short	0x0000
        /*0044*/ 	.byte	0x00, 0xf4, 0x21, 0x00


	//----- nvinfo : EIATTR_SPARSE_MMA_MASK
	.align		4
.L_17:
        /*0048*/ 	.byte	0x03, 0x50
        /*004a*/ 	.short	0x0000


	//----- nvinfo : EIATTR_MAXREG_COUNT
	.align		4
        /*004c*/ 	.byte	0x03, 0x1b
        /*004e*/ 	.short	0x00ff


	//----- nvinfo : EIATTR_EXIT_INSTR_OFFSETS
	.align		4
        /*0050*/ 	.byte	0x04, 0x1c
        /*0052*/ 	.short	(.L_19 - .L_18)


	//   ....[0]....
.L_18:
        /*0054*/ 	.word	0x00000440


	//----- nvinfo : EIATTR_REQNTID
	.align		4
.L_19:
        /*0058*/ 	.byte	0x04, 0x10
        /*005a*/ 	.short	(.L_21 - .L_20)
.L_20:
        /*005c*/ 	.word	0x00000080
        /*0060*/ 	.word	0x00000001
        /*0064*/ 	.word	0x00000001


	//----- nvinfo : EIATTR_CBANK_PARAM_SIZE
	.align		4
.L_21:
        /*0068*/ 	.byte	0x03, 0x19
        /*006a*/ 	.short	0x001c


	//----- nvinfo : EIATTR_PARAM_CBANK
	.align		4
        /*006c*/ 	.byte	0x04, 0x0a
        /*006e*/ 	.short	(.L_23 - .L_22)
	.align		4
.L_22:
        /*0070*/ 	.word	index@(.nv.constant0.triton_poi_fused_cat_0)
        /*0074*/ 	.short	0x0210
        /*0076*/ 	.short	0x001c


	//----- nvinfo : EIATTR_SW_WAR
	.align		4
.L_23:
        /*0078*/ 	.byte	0x04, 0x36
        /*007a*/ 	.short	(.L_25 - .L_24)
.L_24:
        /*007c*/ 	.word	0x00000008
.L_25:


//--------------------- .nv.callgraph             --------------------------
	.section	.nv.callgraph,"",@"SHT_CUDA_CALLGRAPH"
	.align	4
	.sectionentsize	8
	.align		4
        /*0000*/ 	.word	0x00000000
	.align		4
        /*0004*/ 	.word	0xffffffff
	.align		4
        /*0008*/ 	.word	0x00000000
	.align		4
        /*000c*/ 	.word	0xfffffffe
	.align		4
        /*0010*/ 	.word	0x00000000
	.align		4
        /*0014*/ 	.word	0xfffffffd
	.align		4
        /*0018*/ 	.word	0x00000000
	.align		4
        /*001c*/ 	.word	0xfffffffc


//--------------------- .text.triton_poi_fused_cat_0 --------------------------
	.section	.text.triton_poi_fused_cat_0,"ax",@progbits
	.align	128
        .global         triton_poi_fused_cat_0
        .type           triton_poi_fused_cat_0,@function
        .size           triton_poi_fused_cat_0,(.L_x_1 - triton_poi_fused_cat_0)
        .other          triton_poi_fused_cat_0,@"STO_CUDA_ENTRY STV_DEFAULT"
triton_poi_fused_cat_0:
.text.triton_poi_fused_cat_0:
[----:B------:R-:W-:Y:S01]  /*0000*/  LDC R1, c[0x0][0x28] ;  /* 0x00000a00ff017b82 */ /* 0x000fe20000000800 */
[----:B------:R-:W1:Y:S01]  /*0010*/  S2R R0, SR_TID.X ;  /* 0x0000000000007919 */ /* 0x000e620000002100 */
[----:B------:R-:W-:Y:S01]  /*0020*/  ULDC.64 UR4, c[0x0][0x208] ;  /* 0x0000820000047ab9 */ /* 0x000fe20000000a00 */
[----:B------:R-:W2:Y:S01]  /*0030*/  S2R R5, SR_CTAID.X ;  /* 0x0000000000057919 */ /* 0x000ea20000002500 */
[----:B-1----:R-:W-:Y:S01]  /*0040*/  IMAD.SHL.U32 R0, R0, 0x2, RZ ;  /* 0x0000000200007824 */ /* 0x002fe200078e00ff */
[----:B--2---:R-:W-:-:S04]  /*0050*/  SHF.R.S32.HI R3, RZ, 0x17, R5 ;  /* 0x00000017ff037819 */ /* 0x004fc80000011405 */
[----:B------:R-:W-:Y:S02]  /*0060*/  LOP3.LUT R0, R0, 0xfe, RZ, 0xc0, !PT ;  /* 0x000000fe00007812 */ /* 0x000fe400078ec0ff */
[----:B------:R-:W-:-:S03]  /*0070*/  SGXT R3, R3, 0x1 ;  /* 0x000000010303781a */ /* 0x000fc60000000200 */
[----:B------:R-:W-:Y:S02]  /*0080*/  IMAD R0, R5, 0x100, R0 ;  /* 0x0000010005007824 */ /* 0x000fe400078e0200 */
[----:B------:R-:W1:Y:S02]  /*0090*/  LDC.64 R4, c[0x0][0x210] ;  /* 0x00008400ff047b82 */ /* 0x000e640000000a00 */
[----:B------:R-:W-:Y:S01]  /*00a0*/  IMAD.HI R7, R0, 0x2aaaaaab, RZ ;  /* 0x2aaaaaab00077827 */ /* 0x000fe200078e02ff */
[----:B------:R-:W-:-:S04]  /*00b0*/  LEA.HI R3, R3, R0, RZ, 0x8 ;  /* 0x0000000003037211 */ /* 0x000fc800078f40ff */
[----:B------:R-:W-:Y:S02]  /*00c0*/  SHF.R.S32.HI R6, RZ, 0x8, R3 ;  /* 0x00000008ff067819 */ /* 0x000fe40000011403 */
[----:B------:R-:W-:-:S03]  /*00d0*/  SHF.R.U32.HI R8, RZ, 0x1f, R7 ;  /* 0x0000001fff087819 */ /* 0x000fc60000011607 */
[----:B------:R-:W-:Y:S01]  /*00e0*/  IMAD.HI R2, R6, 0x2aaaaaab, RZ ;  /* 0x2aaaaaab06027827 */ /* 0x000fe200078e02ff */
[----:B------:R-:W-:-:S04]  /*00f0*/  LEA.HI.SX32 R7, R7, R8, 0x15 ;  /* 0x0000000807077211 */ /* 0x000fc800078faaff */
[----:B------:R-:W-:-:S04]  /*0100*/  SHF.R.U32.HI R9, RZ, 0x1f, R2 ;  /* 0x0000001fff097819 */ /* 0x000fc80000011602 */
[----:B------:R-:W-:Y:S02]  /*0110*/  LEA.HI R11, R2, R9, RZ, 0x1d ;  /* 0x00000009020b7211 */ /* 0x000fe400078fe8ff */
[----:B------:R-:W-:Y:S02]  /*0120*/  LOP3.LUT R9, R3, 0xffffff00, RZ, 0xc0, !PT ;  /* 0xffffff0003097812 */ /* 0x000fe400078ec0ff */
[----:B------:R-:W2:Y:S01]  /*0130*/  LDC.64 R2, c[0x0][0x218] ;  /* 0x00008600ff027b82 */ /* 0x000ea20000000a00 */
[----:B------:R-:W-:Y:S02]  /*0140*/  IMAD R11, R11, -0x30, R6 ;  /* 0xffffffd00b0b7824 */ /* 0x000fe400078e0206 */
[----:B------:R-:W-:Y:S02]  /*0150*/  IMAD.IADD R8, R0, 0x1, -R9 ;  /* 0x0000000100087824 */ /* 0x000fe400078e0a09 */
[----:B------:R-:W-:Y:S01]  /*0160*/  IMAD R6, R7, -0x3000, R0 ;  /* 0xffffd00007067824 */ /* 0x000fe200078e0200 */
[----:B------:R-:W-:Y:S01]  /*0170*/  ISETP.GT.AND P1, PT, R11, 0x17, PT ;  /* 0x000000170b00780c */ /* 0x000fe20003f24270 */
[----:B------:R-:W-:Y:S01]  /*0180*/  IMAD R8, R7, 0x1800, R8 ;  /* 0x0000180007087824 */ /* 0x000fe200078e0208 */
[C---:B------:R-:W-:Y:S01]  /*0190*/  ISETP.GE.AND P0, PT, R11.reuse, 0x18, PT ;  /* 0x000000180b00780c */ /* 0x040fe20003f06270 */
[----:B------:R-:W-:-:S02]  /*01a0*/  VIADD R15, R11, 0xffffffe8 ;  /* 0xffffffe80b0f7836 */ /* 0x000fc40000000000 */
[----:B------:R-:W-:Y:S01]  /*01b0*/  IMAD R9, R7, 0x1800, R6 ;  /* 0x0000180007097824 */ /* 0x000fe200078e0206 */
[----:B------:R-:W-:Y:S01]  /*01c0*/  CS2R R18, SRZ ;  /* 0x0000000000127805 */ /* 0x000fe2000001ff00 */
[----:B------:R-:W-:Y:S01]  /*01d0*/  IMAD R13, R15, 0x100, R8 ;  /* 0x000001000f0d7824 */ /* 0x000fe200078e0208 */
[----:B------:R-:W-:Y:S01]  /*01e0*/  CS2R R6, SRZ ;  /* 0x0000000000067805 */ /* 0x000fe2000001ff00 */
[----:B-1----:R-:W-:Y:S01]  /*01f0*/  IMAD.WIDE R8, R9, 0x4, R4 ;  /* 0x0000000409087825 */ /* 0x002fe200078e0204 */
[----:B------:R-:W-:-:S03]  /*0200*/  CS2R R16, SRZ ;  /* 0x0000000000107805 */ /* 0x000fc6000001ff00 */
[----:B------:R-:W-:Y:S01]  /*0210*/  IMAD.WIDE R12, R13, 0x4, R4 ;  /* 0x000000040d0c7825 */ /* 0x000fe200078e0204 */
[----:B------:R-:W-:Y:S01]  /*0220*/  CS2R R4, SRZ ;  /* 0x0000000000047805 */ /* 0x000fe2000001ff00 */
[----:B------:R-:W3:Y:S02]  /*0230*/  @!P0 LDG.E.64 R6, desc[UR4][R8.64] ;  /* 0x0000000408068981 */ /* 0x000ee4000c1e1b00 */
[----:B--2---:R-:W-:-:S03]  /*0240*/  IMAD.WIDE R14, R15, 0x4, R2 ;  /* 0x000000040f0e7825 */ /* 0x004fc600078e0202 */
[----:B------:R-:W2:Y:S01]  /*0250*/  @P1 LDG.E.64 R4, desc[UR4][R12.64] ;  /* 0x000000040c041981 */ /* 0x000ea2000c1e1b00 */
[----:B------:R-:W-:-:S03]  /*0260*/  IMAD.WIDE R10, R11, 0x4, R2 ;  /* 0x000000040b0a7825 */ /* 0x000fc600078e0202 */
[----:B------:R-:W4:Y:S01]  /*0270*/  @P1 LDG.E.EL R19, desc[UR4][R14.64] ;  /* 0x000000040e131981 */ /* 0x000f22000c2e1900 */
[----:B------:R-:W1:Y:S03]  /*0280*/  LDC.64 R2, c[0x0][0x220] ;  /* 0x00008800ff027b82 */ /* 0x000e660000000a00 */
[----:B------:R-:W5:Y:S04]  /*0290*/  @!P0 LDG.E.EL R16, desc[UR4][R10.64] ;  /* 0x000000040a108981 */ /* 0x000f68000c2e1900 */
[----:B------:R-:W5:Y:S04]  /*02a0*/  @P1 LDG.E.EL R18, desc[UR4][R14.64] ;  /* 0x000000040e121981 */ /* 0x000f68000c2e1900 */
[----:B------:R-:W5:Y:S01]  /*02b0*/  @!P0 LDG.E.EL R17, desc[UR4][R10.64] ;  /* 0x000000040a118981 */ /* 0x000f62000c2e1900 */
[----:B-1----:R-:W-:Y:S01]  /*02c0*/  IMAD.WIDE R2, R0, 0x4, R2 ;  /* 0x0000000400027825 */ /* 0x002fe200078e0202 */
[----:B---3--:R-:W-:-:S02]  /*02d0*/  SEL R6, R6, RZ, !P0 ;  /* 0x000000ff06067207 */ /* 0x008fc40004000000 */
[----:B------:R-:W-:Y:S02]  /*02e0*/  SEL R8, R7, RZ, !P0 ;  /* 0x000000ff07087207 */ /* 0x000fe40004000000 */
[----:B--2---:R-:W-:Y:S02]  /*02f0*/  SEL R12, R5, RZ, P1 ;  /* 0x000000ff050c7207 */ /* 0x004fe40000800000 */
[----:B------:R-:W-:Y:S02]  /*0300*/  SEL R7, R4, RZ, P1 ;  /* 0x000000ff04077207 */ /* 0x000fe40000800000 */
[----:B----4-:R-:W-:Y:S02]  /*0310*/  SEL R19, R19, RZ, P1 ;  /* 0x000000ff13137207 */ /* 0x010fe40000800000 */
[----:B-----5:R-:W-:-:S03]  /*0320*/  SEL R5, R16, RZ, !P0 ;  /* 0x000000ff10057207 */ /* 0x020fc60004000000 */
[----:B------:R-:W-:Y:S01]  /*0330*/  FADD R19, R12, R19 ;  /* 0x000000130c137221 */ /* 0x000fe20000000000 */
[----:B------:R-:W-:Y:S01]  /*0340*/  SEL R18, R18, RZ, P1 ;  /* 0x000000ff12127207 */ /* 0x000fe20000800000 */
[C---:B------:R-:W-:Y:S01]  /*0350*/  FADD R4, R6.reuse, R5 ;  /* 0x0000000506047221 */ /* 0x040fe20000000000 */
[----:B------:R-:W-:Y:S02]  /*0360*/  FSETP.GEU.AND P2, PT, R6, -R5, PT ;  /* 0x800000050600720b */ /* 0x000fe40003f4e000 */
[----:B------:R-:W-:Y:S01]  /*0370*/  SEL R17, R17, RZ, !P0 ;  /* 0x000000ff11117207 */ /* 0x000fe20004000000 */
[----:B------:R-:W-:Y:S01]  /*0380*/  FADD R5, R7, R18 ;  /* 0x0000001207057221 */ /* 0x000fe20000000000 */
[----:B------:R-:W-:Y:S02]  /*0390*/  FSETP.GEU.AND P3, PT, -R19, RZ, PT ;  /* 0x000000ff1300720b */ /* 0x000fe40003f6e100 */
[C---:B------:R-:W-:Y:S01]  /*03a0*/  FSETP.GEU.AND P1, PT, R8.reuse, -R17, PT ;  /* 0x800000110800720b */ /* 0x040fe20003f2e000 */
[----:B------:R-:W-:Y:S01]  /*03b0*/  FADD R17, R8, R17 ;  /* 0x0000001108117221 */ /* 0x000fe20000000000 */
[----:B------:R-:W-:Y:S01]  /*03c0*/  FSEL R4, R4, RZ, P2 ;  /* 0x000000ff04047208 */ /* 0x000fe20001000000 */
[----:B------:R-:W-:Y:S01]  /*03d0*/  FADD R6, RZ, -R5 ;  /* 0x80000005ff067221 */ /* 0x000fe20000000000 */
[----:B------:R-:W-:Y:S01]  /*03e0*/  FADD R19, RZ, -R19 ;  /* 0x80000013ff137221 */ /* 0x000fe20000000000 */
[----:B------:R-:W-:-:S02]  /*03f0*/  FSETP.GEU.AND P2, PT, -R5, RZ, PT ;  /* 0x000000ff0500720b */ /* 0x000fc40003f4e100 */
[----:B------:R-:W-:Y:S02]  /*0400*/  FSEL R5, R17, RZ, P1 ;  /* 0x000000ff11057208 */ /* 0x000fe40000800000 */
[----:B------:R-:W-:Y:S02]  /*0410*/  @P0 FSEL R4, R6, RZ, P2 ;  /* 0x000000ff06040208 */ /* 0x000fe40001000000 */
[----:B------:R-:W-:-:S05]  /*0420*/  @P0 FSEL R5, R19, RZ, P3 ;  /* 0x000000ff13050208 */ /* 0x000fca0001800000 */
[----:B------:R-:W-:Y:S01]  /*0430*/  STG.E.64 desc[UR4][R2.64], R4 ;  /* 0x0000000402007986 */ /* 0x000fe2000c101b04 */
[----:B------:R-:W-:Y:S05]  /*0440*/  EXIT ;  /* 0x000000000000794d */ /* 0x000fea0003800000 */
.L_x_0:
[----:B------:R-:W-:-:S00]  /*0450*/  BRA `(.L_x_0) ;  /* 0xfffffffc00fc7947 */ /* 0x000fc0000383ffff */
[----:B------:R-:W-:-:S00]  /*0460*/  NOP ;  /* 0x0000000000007918 */ /* 0x000fc00000000000 */
        /* <DEDUP_REMOVED lines=9> */
.L_x_1:


//--------------------- .nv.constant0.triton_poi_fused_cat_0 --------------------------
	.section	.nv.constant0.triton_poi_fused_cat_0,"a",@progbits
	.sectionflags	@""
	.align	4
.nv.constant0.triton_poi_fused_cat_0:
	.zero		556
